//
// Generated by NVIDIA NVVM Compiler
//
// Compiler Build ID: CL-36424714
// Cuda compilation tools, release 13.0, V13.0.88
// Based on NVVM 20.0.0
//

.version 9.0
.target sm_100
.address_size 64

	// .globl	default_function_kernel

.visible .entry default_function_kernel(
	.param .u64 .ptr .align 1 default_function_kernel_param_0,
	.param .u64 .ptr .align 1 default_function_kernel_param_1
)
.maxntid 8
{
	.reg .pred 	%p<6>;
	.reg .b32 	%r<35>;
	.reg .b32 	%f<2>;
	.reg .b64 	%rd<9>;

	ld.param.u64 	%rd1, [default_function_kernel_param_0];
	ld.param.u64 	%rd2, [default_function_kernel_param_1];
	mov.u32 	%r1, %ctaid.x;
	shl.b32 	%r12, %r1, 2;
	mov.u32 	%r2, %tid.x;
	shr.u32 	%r13, %r2, 1;
	or.b32  	%r14, %r12, %r13;
	setp.gt.u32 	%p1, %r14, 34;
	@%p1 bra 	$L__BB0_10;
	shl.b32 	%r15, %r1, 1;
	shr.u32 	%r16, %r2, 2;
	or.b32  	%r17, %r15, %r16;
	setp.lt.u32 	%p2, %r17, 15;
	@%p2 bra 	$L__BB0_3;
	shl.b32 	%r22, %r1, 3;
	or.b32  	%r23, %r22, %r2;
	mul.hi.u32 	%r24, %r23, 1717986919;
	shr.u32 	%r25, %r24, 1;
	sub.s32 	%r33, 22, %r25;
	bra.uni 	$L__BB0_5;
$L__BB0_3:
	shl.b32 	%r19, %r1, 3;
	or.b32  	%r4, %r19, %r2;
	setp.lt.u32 	%p3, %r4, 5;
	mov.b32 	%r33, 0;
	@%p3 bra 	$L__BB0_5;
	mul.hi.u32 	%r20, %r4, 1717986919;
	shr.u32 	%r21, %r20, 1;
	add.s32 	%r33, %r21, -1;
$L__BB0_5:
	mad.lo.s32 	%r7, %r1, 3, %r2;
	mul.hi.u32 	%r27, %r7, -858993459;
	shr.u32 	%r28, %r27, 2;
	mul.lo.s32 	%r29, %r28, 5;
	sub.s32 	%r8, %r7, %r29;
	setp.eq.s32 	%p4, %r8, 4;
	mov.b32 	%r34, 1;
	@%p4 bra 	$L__BB0_9;
	setp.gt.u32 	%p5, %r8, 1;
	@%p5 bra 	$L__BB0_8;
	sub.s32 	%r34, 1, %r8;
	bra.uni 	$L__BB0_9;
$L__BB0_8:
	add.s32 	%r34, %r8, -2;
$L__BB0_9:
	shl.b32 	%r30, %r33, 1;
	add.s32 	%r31, %r30, %r34;
	cvta.to.global.u64 	%rd3, %rd2;
	mul.wide.s32 	%rd4, %r31, 4;
	add.s64 	%rd5, %rd3, %rd4;
	ld.global.nc.f32 	%f1, [%rd5];
	mad.lo.s32 	%r32, %r1, 5, %r7;
	cvta.to.global.u64 	%rd6, %rd1;
	mul.wide.u32 	%rd7, %r32, 4;
	add.s64 	%rd8, %rd6, %rd7;
	st.global.f32 	[%rd8], %f1;
$L__BB0_10:
	ret;

}


// ===== COMPILED SASS (sm_100) =====

	.target	sm_100

	.elftype	@"ET_EXEC"


//--------------------- .note.nv.tkinfo           --------------------------
	.section	.note.nv.tkinfo,"",@"SHT_NOTE"
	.sectionflags	@"SHF_NOTE_NV_TKINFO"
	.tkinfo
        /*0018*/ 	.word	0x00000002
        /*0030*/ 	.string	""
        /*0030*/ 	.string	"ptxas"
        /*0030*/ 	.string	"Cuda compilation tools, release 13.0, V13.0.88"
        /*0030*/ 	.string	"Build cuda_13.0.r13.0/compiler.36424714_0"
        /*0030*/ 	.string	"-arch sm_100 -m 64 "



//--------------------- .note.nv.cuinfo           --------------------------
	.section	.note.nv.cuinfo,"",@"SHT_NOTE"
	.sectionflags	@"SHF_NOTE_NV_CUINFO"
        /*0018*/ 	.short	0x0002
        /*001a*/ 	.short	0x0064
        /*001c*/ 	.short	0x0082
	.zero		2


//--------------------- .nv.info                  --------------------------
	.section	.nv.info,"",@"SHT_CUDA_INFO"
	.align	4


	//----- nvinfo : EIATTR_REGCOUNT
	.align		4
        /*0000*/ 	.byte	0x04, 0x2f
        /*0002*/ 	.short	(.L_1 - .L_0)
	.align		4
.L_0:
        /*0004*/ 	.word	index@(default_function_kernel)
        /*0008*/ 	.word	0x0000000c


	//----- nvinfo : EIATTR_FRAME_SIZE
	.align		4
.L_1:
        /*000c*/ 	.byte	0x04, 0x11
        /*000e*/ 	.short	(.L_3 - .L_2)
	.align		4
.L_2:
        /*0010*/ 	.word	index@(default_function_kernel)
        /*0014*/ 	.word	0x00000000


	//----- nvinfo : EIATTR_MIN_STACK_SIZE
	.align		4
.L_3:
        /*0018*/ 	.byte	0x04, 0x12
        /*001a*/ 	.short	(.L_5 - .L_4)
	.align		4
.L_4:
        /*001c*/ 	.word	index@(default_function_kernel)
        /*0020*/ 	.word	0x00000000
.L_5:


//--------------------- .nv.compat                --------------------------
	.section	.nv.compat,"",@"SHT_CUDA_COMPAT_INFO"
	.align	4
        /*0000*/ 	.byte	0x02, 0x09, 0x00, 0x00, 0x02, 0x02, 0x01, 0x00, 0x02, 0x05, 0x05, 0x00, 0x03, 0x07, 0x01, 0x01
        /*0010*/ 	.byte	0x02, 0x03, 0x00, 0x00, 0x02, 0x06, 0x01, 0x00, 0x04, 0x0b, 0x08, 0x00, 0x09, 0x00, 0x00, 0x00
        /*0020*/ 	.byte	0x00, 0x00, 0x00, 0x00


//--------------------- .nv.info.default_function_kernel --------------------------
	.section	.nv.info.default_function_kernel,"",@"SHT_CUDA_INFO"
	.sectionflags	@""
	.align	4


	//----- nvinfo : EIATTR_CUDA_API_VERSION
	.align		4
        /*0000*/ 	.byte	0x04, 0x37
        /*0002*/ 	.short	(.L_7 - .L_6)
.L_6:
        /*0004*/ 	.word	0x00000082


	//----- nvinfo : EIATTR_KPARAM_INFO
	.align		4
.L_7:
        /*0008*/ 	.byte	0x04, 0x17
        /*000a*/ 	.short	(.L_9 - .L_8)
.L_8:
        /*000c*/ 	.word	0x00000000
        /*0010*/ 	.short	0x0001
        /*0012*/ 	.short	0x0008
        /*0014*/ 	.byte	0x00, 0xf5, 0x21, 0x00


	//----- nvinfo : EIATTR_KPARAM_INFO
	.align		4
.L_9:
        /*0018*/ 	.byte	0x04, 0x17
        /*001a*/ 	.short	(.L_11 - .L_10)
.L_10:
        /*001c*/ 	.word	0x00000000
        /*0020*/ 	.short	0x0000
        /*0022*/ 	.short	0x0000
        /*0024*/ 	.byte	0x00, 0xf5, 0x21, 0x00


	//----- nvinfo : EIATTR_SPARSE_MMA_MASK
	.align		4
.L_11:
        /*0028*/ 	.byte	0x03, 0x50
        /*002a*/ 	.short	0x0000


	//----- nvinfo : EIATTR_MAXREG_COUNT
	.align		4
        /*002c*/ 	.byte	0x03, 0x1b
        /*002e*/ 	.short	0x00ff


	//----- nvinfo : EIATTR_MERCURY_ISA_VERSION
	.align		4
        /*0030*/ 	.byte	0x03, 0x5f
        /*0032*/ 	.short	0x0101


	//----- nvinfo : EIATTR_VRC_CTA_INIT_COUNT
	.align		4
        /*0034*/ 	.byte	0x02, 0x4a
	.zero		1
	.zero		1


	//----- nvinfo : EIATTR_EXIT_INSTR_OFFSETS
	.align		4
        /*0038*/ 	.byte	0x04, 0x1c
        /*003a*/ 	.short	(.L_13 - .L_12)


	//   ....[0]....
.L_12:
        /*003c*/ 	.word	0x00000070


	//   ....[1]....
        /*0040*/ 	.word	0x000002f0


	//----- nvinfo : EIATTR_MAX_THREADS
	.align		4
.L_13:
        /*0044*/ 	.byte	0x04, 0x05
        /*0046*/ 	.short	(.L_15 - .L_14)
.L_14:
        /*0048*/ 	.word	0x00000008
        /*004c*/ 	.word	0x00000001
        /*0050*/ 	.word	0x00000001


	//----- nvinfo : EIATTR_CRS_STACK_SIZE
	.align		4
.L_15:
        /*0054*/ 	.byte	0x04, 0x1e
        /*0056*/ 	.short	(.L_17 - .L_16)
.L_16:
        /*0058*/ 	.word	0x00000000


	//----- nvinfo : EIATTR_CBANK_PARAM_SIZE
	.align		4
.L_17:
        /*005c*/ 	.byte	0x03, 0x19
        /*005e*/ 	.short	0x0010


	//----- nvinfo : EIATTR_PARAM_CBANK
	.align		4
        /*0060*/ 	.byte	0x04, 0x0a
        /*0062*/ 	.short	(.L_19 - .L_18)
	.align		4
.L_18:
        /*0064*/ 	.word	index@(.nv.constant0.default_function_kernel)
        /*0068*/ 	.short	0x0380
        /*006a*/ 	.short	0x0010


	//----- nvinfo : EIATTR_SW_WAR
	.align		4
.L_19:
        /*006c*/ 	.byte	0x04, 0x36
        /*006e*/ 	.short	(.L_21 - .L_20)
.L_20:
        /*0070*/ 	.word	0x00000008
.L_21:


//--------------------- .nv.callgraph             --------------------------
	.section	.nv.callgraph,"",@"SHT_CUDA_CALLGRAPH"
	.align	4
	.sectionentsize	8
	.align		4
        /*0000*/ 	.word	0x00000000
	.align		4
        /*0004*/ 	.word	0xffffffff
	.align		4
        /*0008*/ 	.word	0x00000000
	.align		4
        /*000c*/ 	.word	0xfffffffe
	.align		4
        /*0010*/ 	.word	0x00000000
	.align		4
        /*0014*/ 	.word	0xfffffffd
	.align		4
        /*0018*/ 	.word	0x00000000
	.align		4
        /*001c*/ 	.word	0xfffffffc


//--------------------- .text.default_function_kernel --------------------------
	.section	.text.default_function_kernel,"ax",@progbits
	.align	128
        .global         default_function_kernel
        .type           default_function_kernel,@function
        .size           default_function_kernel,(.L_x_5 - default_function_kernel)
        .other          default_function_kernel,@"STO_CUDA_ENTRY STV_DEFAULT"
default_function_kernel:
.text.default_function_kernel:
[----:B------:R-:W-:Y:S01]  /*0000*/  LDC R1, c[0x0][0x37c] ;  /* 0x0000df00ff017b82 */ /* 0x000fe20000000800 */
[----:B------:R-:W0:Y:S01]  /*0010*/  S2R R9, SR_CTAID.X ;  /* 0x0000000000097919 */ /* 0x000e220000002500 */
[----:B------:R-:W1:Y:S01]  /*0020*/  S2R R7, SR_TID.X ;  /* 0x0000000000077919 */ /* 0x000e620000002100 */
[----:B0-----:R-:W-:Y:S01]  /*0030*/  IMAD.SHL.U32 R0, R9, 0x4, RZ ;  /* 0x0000000409007824 */ /* 0x001fe200078e00ff */
[----:B-1----:R-:W-:-:S04]  /*0040*/  SHF.R.U32.HI R3, RZ, 0x1, R7 ;  /* 0x00000001ff037819 */ /* 0x002fc80000011607 */
[----:B------:R-:W-:-:S04]  /*0050*/  LOP3.LUT R0, R0, R3, RZ, 0xfc, !PT ;  /* 0x0000000300007212 */ /* 0x000fc800078efcff */
[----:B------:R-:W-:-:S13]  /*0060*/  ISETP.GT.U32.AND P0, PT, R0, 0x22, PT ;  /* 0x000000220000780c */ /* 0x000fda0003f04070 */
[----:B------:R-:W-:Y:S05]  /*0070*/  @P0 EXIT ;  /* 0x000000000000094d */ /* 0x000fea0003800000 */
[C---:B------:R-:W-:Y:S01]  /*0080*/  IMAD.SHL.U32 R0, R9.reuse, 0x2, RZ ;  /* 0x0000000209007824 */ /* 0x040fe200078e00ff */
[--C-:B------:R-:W-:Y:S01]  /*0090*/  SHF.R.U32.HI R3, RZ, 0x2, R7.reuse ;  /* 0x00000002ff037819 */ /* 0x100fe20000011607 */
[----:B------:R-:W-:Y:S01]  /*00a0*/  IMAD R6, R9, 0x3, R7 ;  /* 0x0000000309067824 */ /* 0x000fe200078e0207 */
[----:B------:R-:W0:Y:S01]  /*00b0*/  LDCU.64 UR4, c[0x0][0x358] ;  /* 0x00006b00ff0477ac */ /* 0x000e220008000a00 */
[----:B------:R-:W-:Y:S01]  /*00c0*/  BSSY.RECONVERGENT B0, `(.L_x_0) ;  /* 0x0000014000007945 */ /* 0x000fe20003800200 */
[----:B------:R-:W-:Y:S01]  /*00d0*/  LOP3.LUT R0, R0, R3, RZ, 0xfc, !PT ;  /* 0x0000000300007212 */ /* 0x000fe200078efcff */
[----:B------:R-:W-:Y:S01]  /*00e0*/  IMAD.HI.U32 R4, R6, -0x33333333, RZ ;  /* 0xcccccccd06047827 */ /* 0x000fe200078e00ff */
[----:B------:R-:W1:Y:S02]  /*00f0*/  LDC.64 R2, c[0x0][0x388] ;  /* 0x0000e200ff027b82 */ /* 0x000e640000000a00 */
[----:B------:R-:W-:Y:S02]  /*0100*/  ISETP.GE.U32.AND P1, PT, R0, 0xf, PT ;  /* 0x0000000f0000780c */ /* 0x000fe40003f26070 */
[----:B------:R-:W-:-:S05]  /*0110*/  SHF.R.U32.HI R5, RZ, 0x2, R4 ;  /* 0x00000002ff057819 */ /* 0x000fca0000011604 */
[----:B------:R-:W-:-:S05]  /*0120*/  IMAD R5, R5, -0x5, R6 ;  /* 0xfffffffb05057824 */ /* 0x000fca00078e0206 */
[----:B------:R-:W-:Y:S01]  /*0130*/  ISETP.NE.AND P0, PT, R5, 0x4, PT ;  /* 0x000000040500780c */ /* 0x000fe20003f05270 */
[----:B------:R-:W-:-:S05]  /*0140*/  @P1 IMAD.SHL.U32 R0, R9, 0x8, RZ ;  /* 0x0000000809001824 */ /* 0x000fca00078e00ff */
[----:B------:R-:W-:-:S05]  /*0150*/  @P1 LOP3.LUT R0, R0, R7, RZ, 0xfc, !PT ;  /* 0x0000000700001212 */ /* 0x000fca00078efcff */
[----:B------:R-:W-:-:S05]  /*0160*/  @P1 IMAD.HI.U32 R0, R0, 0x66666667, RZ ;  /* 0x6666666700001827 */ /* 0x000fca00078e00ff */
[----:B------:R-:W-:-:S04]  /*0170*/  @P1 SHF.R.U32.HI R0, RZ, 0x1, R0 ;  /* 0x00000001ff001819 */ /* 0x000fc80000011600 */
[----:B------:R-:W-:Y:S01]  /*0180*/  @P1 IADD3 R0, PT, PT, -R0, 0x16, RZ ;  /* 0x0000001600001810 */ /* 0x000fe20007ffe1ff */
[----:B0-----:R-:W-:Y:S06]  /*0190*/  @P1 BRA `(.L_x_1) ;  /* 0x0000000000181947 */ /* 0x001fec0003800000 */
[----:B------:R-:W-:-:S05]  /*01a0*/  IMAD.SHL.U32 R0, R9, 0x8, RZ ;  /* 0x0000000809007824 */ /* 0x000fca00078e00ff */
[----:B------:R-:W-:-:S04]  /*01b0*/  LOP3.LUT R0, R0, R7, RZ, 0xfc, !PT ;  /* 0x0000000700007212 */ /* 0x000fc800078efcff */
[----:B------:R-:W-:-:S13]  /*01c0*/  ISETP.GE.U32.AND P1, PT, R0, 0x5, PT ;  /* 0x000000050000780c */ /* 0x000fda0003f26070 */
[----:B------:R-:W-:-:S04]  /*01d0*/  @P1 IMAD.HI.U32 R4, R0, 0x66666667, RZ ;  /* 0x6666666700041827 */ /* 0x000fc800078e00ff */
[----:B------:R-:W-:Y:S01]  /*01e0*/  IMAD.MOV.U32 R0, RZ, RZ, RZ ;  /* 0x000000ffff007224 */ /* 0x000fe200078e00ff */
[----:B------:R-:W-:-:S07]  /*01f0*/  @P1 LEA.HI R0, R4, 0xffffffff, RZ, 0x1f ;  /* 0xffffffff04001811 */ /* 0x000fce00078ff8ff */
.L_x_1:
[----:B------:R-:W-:Y:S05]  /*0200*/  BSYNC.RECONVERGENT B0 ;  /* 0x0000000000007941 */ /* 0x000fea0003800200 */
.L_x_0:
[----:B------:R-:W-:Y:S01]  /*0210*/  BSSY.RECONVERGENT B0, `(.L_x_2) ;  /* 0x0000006000007945 */ /* 0x000fe20003800200 */
[----:B------:R-:W-:-:S03]  /*0220*/  IMAD.MOV.U32 R7, RZ, RZ, 0x1 ;  /* 0x00000001ff077424 */ /* 0x000fc600078e00ff */
[----:B------:R-:W-:Y:S05]  /*0230*/  @!P0 BRA `(.L_x_3) ;  /* 0x00000000000c8947 */ /* 0x000fea0003800000 */
[----:B------:R-:W-:-:S13]  /*0240*/  ISETP.GT.U32.AND P0, PT, R5, 0x1, PT ;  /* 0x000000010500780c */ /* 0x000fda0003f04070 */
[C---:B------:R-:W-:Y:S01]  /*0250*/  @!P0 IADD3 R7, PT, PT, -R5.reuse, 0x1, RZ ;  /* 0x0000000105078810 */ /* 0x040fe20007ffe1ff */
[----:B------:R-:W-:-:S07]  /*0260*/  @P0 VIADD R7, R5, 0xfffffffe ;  /* 0xfffffffe05070836 */ /* 0x000fce0000000000 */
.L_x_3:
[----:B------:R-:W-:Y:S05]  /*0270*/  BSYNC.RECONVERGENT B0 ;  /* 0x0000000000007941 */ /* 0x000fea0003800200 */
.L_x_2:
[----:B------:R-:W-:Y:S01]  /*0280*/  IMAD R7, R0, 0x2, R7 ;  /* 0x0000000200077824 */ /* 0x000fe200078e0207 */
[----:B------:R-:W0:Y:S03]  /*0290*/  LDC.64 R4, c[0x0][0x380] ;  /* 0x0000e000ff047b82 */ /* 0x000e260000000a00 */
[----:B-1----:R-:W-:-:S06]  /*02a0*/  IMAD.WIDE R2, R7, 0x4, R2 ;  /* 0x0000000407027825 */ /* 0x002fcc00078e0202 */
[----:B------:R-:W2:Y:S01]  /*02b0*/  LDG.E.CONSTANT R3, desc[UR4][R2.64] ;  /* 0x0000000402037981 */ /* 0x000ea2000c1e9900 */
[----:B------:R-:W-:-:S04]  /*02c0*/  IMAD R7, R9, 0x5, R6 ;  /* 0x0000000509077824 */ /* 0x000fc800078e0206 */
[----:B0-----:R-:W-:-:S05]  /*02d0*/  IMAD.WIDE.U32 R4, R7, 0x4, R4 ;  /* 0x0000000407047825 */ /* 0x001fca00078e0004 */
[----:B--2---:R-:W-:Y:S01]  /*02e0*/  STG.E desc[UR4][R4.64], R3 ;  /* 0x0000000304007986 */ /* 0x004fe2000c101904 */
[----:B------:R-:W-:Y:S05]  /*02f0*/  EXIT ;  /* 0x000000000000794d */ /* 0x000fea0003800000 */
.L_x_4:
[----:B------:R-:W-:-:S00]  /*0300*/  BRA `(.L_x_4) ;  /* 0xfffffffc00fc7947 */ /* 0x000fc0000383ffff */
[----:B------:R-:W-:-:S00]  /*0310*/  NOP ;  /* 0x0000000000007918 */ /* 0x000fc00000000000 */
        /* <DEDUP_REMOVED lines=14> */
.L_x_5:


//--------------------- .nv.shared.reserved.0     --------------------------
	.section	.nv.shared.reserved.0,"aw",@nobits
	.weak		__nv_reservedSMEM_offset_0_alias
	.size		__nv_reservedSMEM_offset_0_alias, 0, 64
	.other		__nv_reservedSMEM_offset_0_alias,@"STO_CUDA_RESERVED_SHARED STV_DEFAULT"
__nv_reservedSMEM_offset_0_alias:
	.zero		0
	.zero		64


//--------------------- .nv.constant0.default_function_kernel --------------------------
	.section	.nv.constant0.default_function_kernel,"a",@progbits
	.sectionflags	@""
	.align	4
.nv.constant0.default_function_kernel:
	.zero		912


//--------------------- SYMBOLS --------------------------

	.type		.nv.reservedSmem.offset0,@object
	.size		.nv.reservedSmem.offset0,0x4
